//
// Generated by NVIDIA NVVM Compiler
//
// Compiler Build ID: CL-36424714
// Cuda compilation tools, release 13.0, V13.0.88
// Based on NVVM 20.0.0
//

.version 9.0
.target sm_100
.address_size 64

	// .globl	_Z19globalMem2SharedMemiPf
.extern .shared .align 16 .b8 s_array[];

.visible .entry _Z19globalMem2SharedMemiPf(
	.param .u32 _Z19globalMem2SharedMemiPf_param_0,
	.param .u64 .ptr .align 1 _Z19globalMem2SharedMemiPf_param_1
)
{
	.reg .pred 	%p<5>;
	.reg .b32 	%r<21>;
	.reg .b32 	%f<4>;
	.reg .b64 	%rd<9>;

	ld.param.s32 	%rd2, [_Z19globalMem2SharedMemiPf_param_0];
	ld.param.u64 	%rd3, [_Z19globalMem2SharedMemiPf_param_1];
	cvta.to.global.u64 	%rd1, %rd3;
	mov.u32 	%r1, %tid.x;
	shr.u64 	%rd4, %rd2, 2;
	cvt.rn.f32.u64 	%f1, %rd4;
	cvt.rzi.s32.f32 	%r2, %f1;
	mov.u32 	%r3, %ntid.x;
	setp.gt.u32 	%p1, %r3, %r2;
	mov.u32 	%r20, %r1;
	@%p1 bra 	$L__BB0_3;
	mov.b32 	%r18, 1;
	mov.u32 	%r11, s_array;
	mov.u32 	%r20, %r1;
$L__BB0_2:
	mul.wide.s32 	%rd5, %r20, 4;
	add.s64 	%rd6, %rd1, %rd5;
	ld.global.f32 	%f2, [%rd6];
	shl.b32 	%r10, %r20, 2;
	add.s32 	%r12, %r11, %r10;
	st.shared.f32 	[%r12], %f2;
	add.s32 	%r20, %r20, %r3;
	bar.sync 	0;
	add.s32 	%r7, %r18, 1;
	mad.lo.s32 	%r13, %r3, %r18, %r3;
	setp.le.u32 	%p2, %r13, %r2;
	mov.u32 	%r18, %r7;
	@%p2 bra 	$L__BB0_2;
$L__BB0_3:
	setp.ge.s32 	%p3, %r20, %r2;
	@%p3 bra 	$L__BB0_5;
	mul.wide.s32 	%rd7, %r20, 4;
	add.s64 	%rd8, %rd1, %rd7;
	ld.global.f32 	%f3, [%rd8];
	shl.b32 	%r14, %r20, 2;
	mov.u32 	%r15, s_array;
	add.s32 	%r16, %r15, %r14;
	st.shared.f32 	[%r16], %f3;
$L__BB0_5:
	setp.ne.s32 	%p4, %r1, 0;
	@%p4 bra 	$L__BB0_7;
	mov.b32 	%r17, 1065353216;
	st.global.u32 	[%rd1], %r17;
$L__BB0_7:
	ret;

}
	// .globl	_Z19SharedMem2globalMemiPf
.visible .entry _Z19SharedMem2globalMemiPf(
	.param .u32 _Z19SharedMem2globalMemiPf_param_0,
	.param .u64 .ptr .align 1 _Z19SharedMem2globalMemiPf_param_1
)
{
	.reg .pred 	%p<4>;
	.reg .b32 	%r<20>;
	.reg .b32 	%f<4>;
	.reg .b64 	%rd<9>;

	ld.param.s32 	%rd2, [_Z19SharedMem2globalMemiPf_param_0];
	ld.param.u64 	%rd3, [_Z19SharedMem2globalMemiPf_param_1];
	cvta.to.global.u64 	%rd1, %rd3;
	mov.u32 	%r19, %tid.x;
	shr.u64 	%rd4, %rd2, 2;
	cvt.rn.f32.u64 	%f1, %rd4;
	cvt.rzi.s32.f32 	%r2, %f1;
	mov.u32 	%r3, %ntid.x;
	setp.gt.u32 	%p1, %r3, %r2;
	@%p1 bra 	$L__BB1_3;
	mov.b32 	%r17, 1;
	mov.u32 	%r11, s_array;
$L__BB1_2:
	shl.b32 	%r10, %r19, 2;
	add.s32 	%r12, %r11, %r10;
	ld.shared.f32 	%f2, [%r12];
	mul.wide.s32 	%rd5, %r19, 4;
	add.s64 	%rd6, %rd1, %rd5;
	st.global.f32 	[%rd6], %f2;
	add.s32 	%r19, %r19, %r3;
	bar.sync 	0;
	add.s32 	%r7, %r17, 1;
	mad.lo.s32 	%r13, %r3, %r17, %r3;
	setp.le.u32 	%p2, %r13, %r2;
	mov.u32 	%r17, %r7;
	@%p2 bra 	$L__BB1_2;
$L__BB1_3:
	setp.ge.s32 	%p3, %r19, %r2;
	@%p3 bra 	$L__BB1_5;
	shl.b32 	%r14, %r19, 2;
	mov.u32 	%r15, s_array;
	add.s32 	%r16, %r15, %r14;
	ld.shared.f32 	%f3, [%r16];
	mul.wide.s32 	%rd7, %r19, 4;
	add.s64 	%rd8, %rd1, %rd7;
	st.global.f32 	[%rd8], %f3;
$L__BB1_5:
	ret;

}
	// .globl	_Z19SharedMem2RegistersiPf
.visible .entry _Z19SharedMem2RegistersiPf(
	.param .u32 _Z19SharedMem2RegistersiPf_param_0,
	.param .u64 .ptr .align 1 _Z19SharedMem2RegistersiPf_param_1
)
{
	.reg .pred 	%p<4>;
	.reg .b32 	%r<10>;
	.reg .b32 	%f<2>;
	.reg .b64 	%rd<5>;

	ld.param.s32 	%rd2, [_Z19SharedMem2RegistersiPf_param_0];
	ld.param.u64 	%rd1, [_Z19SharedMem2RegistersiPf_param_1];
	shr.u64 	%rd3, %rd2, 2;
	cvt.rn.f32.u64 	%f1, %rd3;
	cvt.rzi.s32.f32 	%r1, %f1;
	mov.u32 	%r2, %ntid.x;
	setp.gt.u32 	%p1, %r2, %r1;
	@%p1 bra 	$L__BB2_3;
	mov.b32 	%r9, 1;
$L__BB2_2:
	bar.sync 	0;
	add.s32 	%r4, %r9, 1;
	mad.lo.s32 	%r6, %r2, %r9, %r2;
	setp.le.u32 	%p2, %r6, %r1;
	mov.u32 	%r9, %r4;
	@%p2 bra 	$L__BB2_2;
$L__BB2_3:
	mov.u32 	%r7, %tid.x;
	setp.ne.s32 	%p3, %r7, 0;
	@%p3 bra 	$L__BB2_5;
	cvta.to.global.u64 	%rd4, %rd1;
	mov.b32 	%r8, 1065353216;
	st.global.u32 	[%rd4], %r8;
$L__BB2_5:
	ret;

}
	// .globl	_Z19Registers2SharedMemiPf
.visible .entry _Z19Registers2SharedMemiPf(
	.param .u32 _Z19Registers2SharedMemiPf_param_0,
	.param .u64 .ptr .align 1 _Z19Registers2SharedMemiPf_param_1
)
{
	.reg .pred 	%p<5>;
	.reg .b32 	%r<23>;
	.reg .b32 	%f<2>;
	.reg .b64 	%rd<5>;

	ld.param.s32 	%rd2, [_Z19Registers2SharedMemiPf_param_0];
	ld.param.u64 	%rd1, [_Z19Registers2SharedMemiPf_param_1];
	mov.u32 	%r1, %tid.x;
	shr.u64 	%rd3, %rd2, 2;
	cvt.rn.f32.u64 	%f1, %rd3;
	cvt.rzi.s32.f32 	%r2, %f1;
	mov.u32 	%r3, %ntid.x;
	setp.gt.u32 	%p1, %r3, %r2;
	mov.u32 	%r22, %r1;
	@%p1 bra 	$L__BB3_3;
	mov.b32 	%r20, 1;
	mov.u32 	%r11, s_array;
	mov.u32 	%r22, %r1;
$L__BB3_2:
	shl.b32 	%r10, %r22, 2;
	add.s32 	%r12, %r11, %r10;
	mov.b32 	%r13, 1082130432;
	st.shared.u32 	[%r12], %r13;
	add.s32 	%r22, %r22, %r3;
	bar.sync 	0;
	add.s32 	%r7, %r20, 1;
	mad.lo.s32 	%r14, %r3, %r20, %r3;
	setp.le.u32 	%p2, %r14, %r2;
	mov.u32 	%r20, %r7;
	@%p2 bra 	$L__BB3_2;
$L__BB3_3:
	setp.ge.s32 	%p3, %r22, %r2;
	@%p3 bra 	$L__BB3_5;
	shl.b32 	%r15, %r22, 2;
	mov.u32 	%r16, s_array;
	add.s32 	%r17, %r16, %r15;
	mov.b32 	%r18, 1082130432;
	st.shared.u32 	[%r17], %r18;
$L__BB3_5:
	setp.ne.s32 	%p4, %r1, 0;
	@%p4 bra 	$L__BB3_7;
	cvta.to.global.u64 	%rd4, %rd1;
	mov.b32 	%r19, 1065353216;
	st.global.u32 	[%rd4], %r19;
$L__BB3_7:
	ret;

}
	// .globl	_Z17bankConflictsReadiPlPf
.visible .entry _Z17bankConflictsReadiPlPf(
	.param .u32 _Z17bankConflictsReadiPlPf_param_0,
	.param .u64 .ptr .align 1 _Z17bankConflictsReadiPlPf_param_1,
	.param .u64 .ptr .align 1 _Z17bankConflictsReadiPlPf_param_2
)
{
	.reg .pred 	%p<2>;
	.reg .b32 	%r<7>;
	.reg .b32 	%f<2>;
	.reg .b64 	%rd<10>;

	ld.param.u32 	%r1, [_Z17bankConflictsReadiPlPf_param_0];
	ld.param.u64 	%rd4, [_Z17bankConflictsReadiPlPf_param_1];
	ld.param.u64 	%rd1, [_Z17bankConflictsReadiPlPf_param_2];
	mov.u32 	%r2, %tid.x;
	mul.lo.s32 	%r3, %r1, %r2;
	// begin inline asm
	mov.u64 	%rd2, %clock64;
	// end inline asm
	cvta.to.global.u64 	%rd5, %rd4;
	bar.sync 	0;
	bar.sync 	0;
	bar.sync 	0;
	bar.sync 	0;
	bar.sync 	0;
	bar.sync 	0;
	bar.sync 	0;
	bar.sync 	0;
	bar.sync 	0;
	bar.sync 	0;
	bar.sync 	0;
	bar.sync 	0;
	bar.sync 	0;
	bar.sync 	0;
	bar.sync 	0;
	bar.sync 	0;
	bar.sync 	0;
	bar.sync 	0;
	bar.sync 	0;
	bar.sync 	0;
	bar.sync 	0;
	bar.sync 	0;
	bar.sync 	0;
	bar.sync 	0;
	bar.sync 	0;
	bar.sync 	0;
	bar.sync 	0;
	bar.sync 	0;
	bar.sync 	0;
	bar.sync 	0;
	bar.sync 	0;
	bar.sync 	0;
	bar.sync 	0;
	bar.sync 	0;
	bar.sync 	0;
	bar.sync 	0;
	bar.sync 	0;
	bar.sync 	0;
	bar.sync 	0;
	bar.sync 	0;
	bar.sync 	0;
	bar.sync 	0;
	bar.sync 	0;
	bar.sync 	0;
	bar.sync 	0;
	bar.sync 	0;
	bar.sync 	0;
	bar.sync 	0;
	bar.sync 	0;
	bar.sync 	0;
	bar.sync 	0;
	bar.sync 	0;
	bar.sync 	0;
	bar.sync 	0;
	bar.sync 	0;
	bar.sync 	0;
	bar.sync 	0;
	bar.sync 	0;
	bar.sync 	0;
	bar.sync 	0;
	bar.sync 	0;
	bar.sync 	0;
	bar.sync 	0;
	bar.sync 	0;
	bar.sync 	0;
	bar.sync 	0;
	bar.sync 	0;
	bar.sync 	0;
	bar.sync 	0;
	bar.sync 	0;
	bar.sync 	0;
	bar.sync 	0;
	bar.sync 	0;
	bar.sync 	0;
	bar.sync 	0;
	bar.sync 	0;
	bar.sync 	0;
	bar.sync 	0;
	bar.sync 	0;
	bar.sync 	0;
	bar.sync 	0;
	bar.sync 	0;
	bar.sync 	0;
	bar.sync 	0;
	bar.sync 	0;
	bar.sync 	0;
	bar.sync 	0;
	bar.sync 	0;
	bar.sync 	0;
	bar.sync 	0;
	bar.sync 	0;
	bar.sync 	0;
	bar.sync 	0;
	bar.sync 	0;
	bar.sync 	0;
	bar.sync 	0;
	bar.sync 	0;
	bar.sync 	0;
	bar.sync 	0;
	bar.sync 	0;
	shl.b32 	%r4, %r3, 2;
	mov.u32 	%r5, s_array;
	add.s32 	%r6, %r5, %r4;
	ld.shared.f32 	%f1, [%r6];
	// begin inline asm
	mov.u64 	%rd3, %clock64;
	// end inline asm
	sub.s64 	%rd6, %rd3, %rd2;
	ld.global.u64 	%rd7, [%rd5];
	add.s64 	%rd8, %rd6, %rd7;
	st.global.u64 	[%rd5], %rd8;
	setp.ne.s32 	%p1, %r2, 0;
	@%p1 bra 	$L__BB4_2;
	cvta.to.global.u64 	%rd9, %rd1;
	st.global.f32 	[%rd9], %f1;
$L__BB4_2:
	ret;

}


// ===== COMPILED SASS (sm_100) =====

	.target	sm_100

	.elftype	@"ET_EXEC"


//--------------------- .note.nv.tkinfo           --------------------------
	.section	.note.nv.tkinfo,"",@"SHT_NOTE"
	.sectionflags	@"SHF_NOTE_NV_TKINFO"
	.tkinfo
        /*0018*/ 	.word	0x00000002
        /*0030*/ 	.string	""
        /*0030*/ 	.string	"ptxas"
        /*0030*/ 	.string	"Cuda compilation tools, release 13.0, V13.0.88"
        /*0030*/ 	.string	"Build cuda_13.0.r13.0/compiler.36424714_0"
        /*0030*/ 	.string	"-arch sm_100 -m 64 "



//--------------------- .note.nv.cuinfo           --------------------------
	.section	.note.nv.cuinfo,"",@"SHT_NOTE"
	.sectionflags	@"SHF_NOTE_NV_CUINFO"
        /*0018*/ 	.short	0x0002
        /*001a*/ 	.short	0x0064
        /*001c*/ 	.short	0x0082
	.zero		2


//--------------------- .nv.info                  --------------------------
	.section	.nv.info,"",@"SHT_CUDA_INFO"
	.align	4


	//----- nvinfo : EIATTR_REGCOUNT
	.align		4
        /*0000*/ 	.byte	0x04, 0x2f
        /*0002*/ 	.short	(.L_1 - .L_0)
	.align		4
.L_0:
        /*0004*/ 	.word	index@(_Z19globalMem2SharedMemiPf)
        /*0008*/ 	.word	0x0000000c


	//----- nvinfo : EIATTR_FRAME_SIZE
	.align		4
.L_1:
        /*000c*/ 	.byte	0x04, 0x11
        /*000e*/ 	.short	(.L_3 - .L_2)
	.align		4
.L_2:
        /*0010*/ 	.word	index@(_Z19globalMem2SharedMemiPf)
        /*0014*/ 	.word	0x00000000


	//----- nvinfo : EIATTR_REGCOUNT
	.align		4
.L_3:
        /*0018*/ 	.byte	0x04, 0x2f
        /*001a*/ 	.short	(.L_5 - .L_4)
	.align		4
.L_4:
        /*001c*/ 	.word	index@(_Z19SharedMem2globalMemiPf)
        /*0020*/ 	.word	0x0000000c


	//----- nvinfo : EIATTR_FRAME_SIZE
	.align		4
.L_5:
        /*0024*/ 	.byte	0x04, 0x11
        /*0026*/ 	.short	(.L_7 - .L_6)
	.align		4
.L_6:
        /*0028*/ 	.word	index@(_Z19SharedMem2globalMemiPf)
        /*002c*/ 	.word	0x00000000


	//----- nvinfo : EIATTR_REGCOUNT
	.align		4
.L_7:
        /*0030*/ 	.byte	0x04, 0x2f
        /*0032*/ 	.short	(.L_9 - .L_8)
	.align		4
.L_8:
        /*0034*/ 	.word	index@(_Z19SharedMem2RegistersiPf)
        /*0038*/ 	.word	0x00000008


	//----- nvinfo : EIATTR_FRAME_SIZE
	.align		4
.L_9:
        /*003c*/ 	.byte	0x04, 0x11
        /*003e*/ 	.short	(.L_11 - .L_10)
	.align		4
.L_10:
        /*0040*/ 	.word	index@(_Z19SharedMem2RegistersiPf)
        /*0044*/ 	.word	0x00000000


	//----- nvinfo : EIATTR_REGCOUNT
	.align		4
.L_11:
        /*0048*/ 	.byte	0x04, 0x2f
        /*004a*/ 	.short	(.L_13 - .L_12)
	.align		4
.L_12:
        /*004c*/ 	.word	index@(_Z19Registers2SharedMemiPf)
        /*0050*/ 	.word	0x00000008


	//----- nvinfo : EIATTR_FRAME_SIZE
	.align		4
.L_13:
        /*0054*/ 	.byte	0x04, 0x11
        /*0056*/ 	.short	(.L_15 - .L_14)
	.align		4
.L_14:
        /*0058*/ 	.word	index@(_Z19Registers2SharedMemiPf)
        /*005c*/ 	.word	0x00000000


	//----- nvinfo : EIATTR_REGCOUNT
	.align		4
.L_15:
        /*0060*/ 	.byte	0x04, 0x2f
        /*0062*/ 	.short	(.L_17 - .L_16)
	.align		4
.L_16:
        /*0064*/ 	.word	index@(_Z17bankConflictsReadiPlPf)
        /*0068*/ 	.word	0x0000000d


	//----- nvinfo : EIATTR_FRAME_SIZE
	.align		4
.L_17:
        /*006c*/ 	.byte	0x04, 0x11
        /*006e*/ 	.short	(.L_19 - .L_18)
	.align		4
.L_18:
        /*0070*/ 	.word	index@(_Z17bankConflictsReadiPlPf)
        /*0074*/ 	.word	0x00000000


	//----- nvinfo : EIATTR_MIN_STACK_SIZE
	.align		4
.L_19:
        /*0078*/ 	.byte	0x04, 0x12
        /*007a*/ 	.short	(.L_21 - .L_20)
	.align		4
.L_20:
        /*007c*/ 	.word	index@(_Z17bankConflictsReadiPlPf)
        /*0080*/ 	.word	0x00000000


	//----- nvinfo : EIATTR_MIN_STACK_SIZE
	.align		4
.L_21:
        /*0084*/ 	.byte	0x04, 0x12
        /*0086*/ 	.short	(.L_23 - .L_22)
	.align		4
.L_22:
        /*0088*/ 	.word	index@(_Z19Registers2SharedMemiPf)
        /*008c*/ 	.word	0x00000000


	//----- nvinfo : EIATTR_MIN_STACK_SIZE
	.align		4
.L_23:
        /*0090*/ 	.byte	0x04, 0x12
        /*0092*/ 	.short	(.L_25 - .L_24)
	.align		4
.L_24:
        /*0094*/ 	.word	index@(_Z19SharedMem2RegistersiPf)
        /*0098*/ 	.word	0x00000000


	//----- nvinfo : EIATTR_MIN_STACK_SIZE
	.align		4
.L_25:
        /*009c*/ 	.byte	0x04, 0x12
        /*009e*/ 	.short	(.L_27 - .L_26)
	.align		4
.L_26:
        /*00a0*/ 	.word	index@(_Z19SharedMem2globalMemiPf)
        /*00a4*/ 	.word	0x00000000


	//----- nvinfo : EIATTR_MIN_STACK_SIZE
	.align		4
.L_27:
        /*00a8*/ 	.byte	0x04, 0x12
        /*00aa*/ 	.short	(.L_29 - .L_28)
	.align		4
.L_28:
        /*00ac*/ 	.word	index@(_Z19globalMem2SharedMemiPf)
        /*00b0*/ 	.word	0x00000000
.L_29:


//--------------------- .nv.compat                --------------------------
	.section	.nv.compat,"",@"SHT_CUDA_COMPAT_INFO"
	.align	4
        /*0000*/ 	.byte	0x02, 0x09, 0x00, 0x00, 0x02, 0x02, 0x01, 0x00, 0x02, 0x05, 0x05, 0x00, 0x03, 0x07, 0x01, 0x01
        /*0010*/ 	.byte	0x02, 0x03, 0x00, 0x00, 0x02, 0x06, 0x01, 0x00, 0x04, 0x0b, 0x08, 0x00, 0x09, 0x00, 0x00, 0x00
        /*0020*/ 	.byte	0x00, 0x00, 0x00, 0x00


//--------------------- .nv.info._Z17bankConflictsReadiPlPf --------------------------
	.section	.nv.info._Z17bankConflictsReadiPlPf,"",@"SHT_CUDA_INFO"
	.sectionflags	@""
	.align	4


	//----- nvinfo : EIATTR_CUDA_API_VERSION
	.align		4
        /*0000*/ 	.byte	0x04, 0x37
        /*0002*/ 	.short	(.L_31 - .L_30)
.L_30:
        /*0004*/ 	.word	0x00000082


	//----- nvinfo : EIATTR_KPARAM_INFO
	.align		4
.L_31:
        /*0008*/ 	.byte	0x04, 0x17
        /*000a*/ 	.short	(.L_33 - .L_32)
.L_32:
        /*000c*/ 	.word	0x00000000
        /*0010*/ 	.short	0x0002
        /*0012*/ 	.short	0x0010
        /*0014*/ 	.byte	0x00, 0xf5, 0x21, 0x00


	//----- nvinfo : EIATTR_KPARAM_INFO
	.align		4
.L_33:
        /*0018*/ 	.byte	0x04, 0x17
        /*001a*/ 	.short	(.L_35 - .L_34)
.L_34:
        /*001c*/ 	.word	0x00000000
        /*0020*/ 	.short	0x0001
        /*0022*/ 	.short	0x0008
        /*0024*/ 	.byte	0x00, 0xf5, 0x21, 0x00


	//----- nvinfo : EIATTR_KPARAM_INFO
	.align		4
.L_35:
        /*0028*/ 	.byte	0x04, 0x17
        /*002a*/ 	.short	(.L_37 - .L_36)
.L_36:
        /*002c*/ 	.word	0x00000000
        /*0030*/ 	.short	0x0000
        /*0032*/ 	.short	0x0000
        /*0034*/ 	.byte	0x00, 0xf0, 0x11, 0x00


	//----- nvinfo : EIATTR_SPARSE_MMA_MASK
	.align		4
.L_37:
        /*0038*/ 	.byte	0x03, 0x50
        /*003a*/ 	.short	0x0000


	//----- nvinfo : EIATTR_MAXREG_COUNT
	.align		4
        /*003c*/ 	.byte	0x03, 0x1b
        /*003e*/ 	.short	0x00ff


	//----- nvinfo : EIATTR_NUM_BARRIERS
	.align		4
        /*0040*/ 	.byte	0x02, 0x4c
        /*0042*/ 	.byte	0x01
	.zero		1


	//----- nvinfo : EIATTR_MERCURY_ISA_VERSION
	.align		4
        /*0044*/ 	.byte	0x03, 0x5f
        /*0046*/ 	.short	0x0101


	//----- nvinfo : EIATTR_VRC_CTA_INIT_COUNT
	.align		4
        /*0048*/ 	.byte	0x02, 0x4a
	.zero		1
	.zero		1


	//----- nvinfo : EIATTR_EXIT_INSTR_OFFSETS
	.align		4
        /*004c*/ 	.byte	0x04, 0x1c
        /*004e*/ 	.short	(.L_39 - .L_38)


	//   ....[0]....
.L_38:
        /*0050*/ 	.word	0x00000750


	//   ....[1]....
        /*0054*/ 	.word	0x00000790


	//----- nvinfo : EIATTR_CBANK_PARAM_SIZE
	.align		4
.L_39:
        /*0058*/ 	.byte	0x03, 0x19
        /*005a*/ 	.short	0x0018


	//----- nvinfo : EIATTR_PARAM_CBANK
	.align		4
        /*005c*/ 	.byte	0x04, 0x0a
        /*005e*/ 	.short	(.L_41 - .L_40)
	.align		4
.L_40:
        /*0060*/ 	.word	index@(.nv.constant0._Z17bankConflictsReadiPlPf)
        /*0064*/ 	.short	0x0380
        /*0066*/ 	.short	0x0018


	//----- nvinfo : EIATTR_SW_WAR
	.align		4
.L_41:
        /*0068*/ 	.byte	0x04, 0x36
        /*006a*/ 	.short	(.L_43 - .L_42)
.L_42:
        /*006c*/ 	.word	0x00000008
.L_43:


//--------------------- .nv.info._Z19Registers2SharedMemiPf --------------------------
	.section	.nv.info._Z19Registers2SharedMemiPf,"",@"SHT_CUDA_INFO"
	.sectionflags	@""
	.align	4


	//----- nvinfo : EIATTR_CUDA_API_VERSION
	.align		4
        /*0000*/ 	.byte	0x04, 0x37
        /*0002*/ 	.short	(.L_45 - .L_44)
.L_44:
        /*0004*/ 	.word	0x00000082


	//----- nvinfo : EIATTR_KPARAM_INFO
	.align		4
.L_45:
        /*0008*/ 	.byte	0x04, 0x17
        /*000a*/ 	.short	(.L_47 - .L_46)
.L_46:
        /*000c*/ 	.word	0x00000000
        /*0010*/ 	.short	0x0001
        /*0012*/ 	.short	0x0008
        /*0014*/ 	.byte	0x00, 0xf5, 0x21, 0x00


	//----- nvinfo : EIATTR_KPARAM_INFO
	.align		4
.L_47:
        /*0018*/ 	.byte	0x04, 0x17
        /*001a*/ 	.short	(.L_49 - .L_48)
.L_48:
        /*001c*/ 	.word	0x00000000
        /*0020*/ 	.short	0x0000
        /*0022*/ 	.short	0x0000
        /*0024*/ 	.byte	0x00, 0xf0, 0x11, 0x00


	//----- nvinfo : EIATTR_SPARSE_MMA_MASK
	.align		4
.L_49:
        /*0028*/ 	.byte	0x03, 0x50
        /*002a*/ 	.short	0x0000


	//----- nvinfo : EIATTR_MAXREG_COUNT
	.align		4
        /*002c*/ 	.byte	0x03, 0x1b
        /*002e*/ 	.short	0x00ff


	//----- nvinfo : EIATTR_NUM_BARRIERS
	.align		4
        /*0030*/ 	.byte	0x02, 0x4c
        /*0032*/ 	.byte	0x01
	.zero		1


	//----- nvinfo : EIATTR_MERCURY_ISA_VERSION
	.align		4
        /*0034*/ 	.byte	0x03, 0x5f
        /*0036*/ 	.short	0x0101


	//----- nvinfo : EIATTR_VRC_CTA_INIT_COUNT
	.align		4
        /*0038*/ 	.byte	0x02, 0x4a
	.zero		1
	.zero		1


	//----- nvinfo : EIATTR_EXIT_INSTR_OFFSETS
	.align		4
        /*003c*/ 	.byte	0x04, 0x1c
        /*003e*/ 	.short	(.L_51 - .L_50)


	//   ....[0]....
.L_50:
        /*0040*/ 	.word	0x00000220


	//   ....[1]....
        /*0044*/ 	.word	0x00000270


	//----- nvinfo : EIATTR_CBANK_PARAM_SIZE
	.align		4
.L_51:
        /*0048*/ 	.byte	0x03, 0x19
        /*004a*/ 	.short	0x0010


	//----- nvinfo : EIATTR_PARAM_CBANK
	.align		4
        /*004c*/ 	.byte	0x04, 0x0a
        /*004e*/ 	.short	(.L_53 - .L_52)
	.align		4
.L_52:
        /*0050*/ 	.word	index@(.nv.constant0._Z19Registers2SharedMemiPf)
        /*0054*/ 	.short	0x0380
        /*0056*/ 	.short	0x0010


	//----- nvinfo : EIATTR_SW_WAR
	.align		4
.L_53:
        /*0058*/ 	.byte	0x04, 0x36
        /*005a*/ 	.short	(.L_55 - .L_54)
.L_54:
        /*005c*/ 	.word	0x00000008
.L_55:


//--------------------- .nv.info._Z19SharedMem2RegistersiPf --------------------------
	.section	.nv.info._Z19SharedMem2RegistersiPf,"",@"SHT_CUDA_INFO"
	.sectionflags	@""
	.align	4


	//----- nvinfo : EIATTR_CUDA_API_VERSION
	.align		4
        /*0000*/ 	.byte	0x04, 0x37
        /*0002*/ 	.short	(.L_57 - .L_56)
.L_56:
        /*0004*/ 	.word	0x00000082


	//----- nvinfo : EIATTR_KPARAM_INFO
	.align		4
.L_57:
        /*0008*/ 	.byte	0x04, 0x17
        /*000a*/ 	.short	(.L_59 - .L_58)
.L_58:
        /*000c*/ 	.word	0x00000000
        /*0010*/ 	.short	0x0001
        /*0012*/ 	.short	0x0008
        /*0014*/ 	.byte	0x00, 0xf5, 0x21, 0x00


	//----- nvinfo : EIATTR_KPARAM_INFO
	.align		4
.L_59:
        /*0018*/ 	.byte	0x04, 0x17
        /*001a*/ 	.short	(.L_61 - .L_60)
.L_60:
        /*001c*/ 	.word	0x00000000
        /*0020*/ 	.short	0x0000
        /*0022*/ 	.short	0x0000
        /*0024*/ 	.byte	0x00, 0xf0, 0x11, 0x00


	//----- nvinfo : EIATTR_SPARSE_MMA_MASK
	.align		4
.L_61:
        /*0028*/ 	.byte	0x03, 0x50
        /*002a*/ 	.short	0x0000


	//----- nvinfo : EIATTR_MAXREG_COUNT
	.align		4
        /*002c*/ 	.byte	0x03, 0x1b
        /*002e*/ 	.short	0x00ff


	//----- nvinfo : EIATTR_NUM_BARRIERS
	.align		4
        /*0030*/ 	.byte	0x02, 0x4c
        /*0032*/ 	.byte	0x01
	.zero		1


	//----- nvinfo : EIATTR_MERCURY_ISA_VERSION
	.align		4
        /*0034*/ 	.byte	0x03, 0x5f
        /*0036*/ 	.short	0x0101


	//----- nvinfo : EIATTR_VRC_CTA_INIT_COUNT
	.align		4
        /*0038*/ 	.byte	0x02, 0x4a
	.zero		1
	.zero		1


	//----- nvinfo : EIATTR_EXIT_INSTR_OFFSETS
	.align		4
        /*003c*/ 	.byte	0x04, 0x1c
        /*003e*/ 	.short	(.L_63 - .L_62)


	//   ....[0]....
.L_62:
        /*0040*/ 	.word	0x00000120


	//   ....[1]....
        /*0044*/ 	.word	0x00000170


	//----- nvinfo : EIATTR_CBANK_PARAM_SIZE
	.align		4
.L_63:
        /*0048*/ 	.byte	0x03, 0x19
        /*004a*/ 	.short	0x0010


	//----- nvinfo : EIATTR_PARAM_CBANK
	.align		4
        /*004c*/ 	.byte	0x04, 0x0a
        /*004e*/ 	.short	(.L_65 - .L_64)
	.align		4
.L_64:
        /*0050*/ 	.word	index@(.nv.constant0._Z19SharedMem2RegistersiPf)
        /*0054*/ 	.short	0x0380
        /*0056*/ 	.short	0x0010


	//----- nvinfo : EIATTR_SW_WAR
	.align		4
.L_65:
        /*0058*/ 	.byte	0x04, 0x36
        /*005a*/ 	.short	(.L_67 - .L_66)
.L_66:
        /*005c*/ 	.word	0x00000008
.L_67:


//--------------------- .nv.info._Z19SharedMem2globalMemiPf --------------------------
	.section	.nv.info._Z19SharedMem2globalMemiPf,"",@"SHT_CUDA_INFO"
	.sectionflags	@""
	.align	4


	//----- nvinfo : EIATTR_CUDA_API_VERSION
	.align		4
        /*0000*/ 	.byte	0x04, 0x37
        /*0002*/ 	.short	(.L_69 - .L_68)
.L_68:
        /*0004*/ 	.word	0x00000082


	//----- nvinfo : EIATTR_KPARAM_INFO
	.align		4
.L_69:
        /*0008*/ 	.byte	0x04, 0x17
        /*000a*/ 	.short	(.L_71 - .L_70)
.L_70:
        /*000c*/ 	.word	0x00000000
        /*0010*/ 	.short	0x0001
        /*0012*/ 	.short	0x0008
        /*0014*/ 	.byte	0x00, 0xf5, 0x21, 0x00


	//----- nvinfo : EIATTR_KPARAM_INFO
	.align		4
.L_71:
        /*0018*/ 	.byte	0x04, 0x17
        /*001a*/ 	.short	(.L_73 - .L_72)
.L_72:
        /*001c*/ 	.word	0x00000000
        /*0020*/ 	.short	0x0000
        /*0022*/ 	.short	0x0000
        /*0024*/ 	.byte	0x00, 0xf0, 0x11, 0x00


	//----- nvinfo : EIATTR_SPARSE_MMA_MASK
	.align		4
.L_73:
        /*0028*/ 	.byte	0x03, 0x50
        /*002a*/ 	.short	0x0000


	//----- nvinfo : EIATTR_MAXREG_COUNT
	.align		4
        /*002c*/ 	.byte	0x03, 0x1b
        /*002e*/ 	.short	0x00ff


	//----- nvinfo : EIATTR_NUM_BARRIERS
	.align		4
        /*0030*/ 	.byte	0x02, 0x4c
        /*0032*/ 	.byte	0x01
	.zero		1


	//----- nvinfo : EIATTR_MERCURY_ISA_VERSION
	.align		4
        /*0034*/ 	.byte	0x03, 0x5f
        /*0036*/ 	.short	0x0101


	//----- nvinfo : EIATTR_VRC_CTA_INIT_COUNT
	.align		4
        /*0038*/ 	.byte	0x02, 0x4a
	.zero		1
	.zero		1


	//----- nvinfo : EIATTR_EXIT_INSTR_OFFSETS
	.align		4
        /*003c*/ 	.byte	0x04, 0x1c
        /*003e*/ 	.short	(.L_75 - .L_74)


	//   ....[0]....
.L_74:
        /*0040*/ 	.word	0x000001c0


	//   ....[1]....
        /*0044*/ 	.word	0x00000250


	//----- nvinfo : EIATTR_CBANK_PARAM_SIZE
	.align		4
.L_75:
        /*0048*/ 	.byte	0x03, 0x19
        /*004a*/ 	.short	0x0010


	//----- nvinfo : EIATTR_PARAM_CBANK
	.align		4
        /*004c*/ 	.byte	0x04, 0x0a
        /*004e*/ 	.short	(.L_77 - .L_76)
	.align		4
.L_76:
        /*0050*/ 	.word	index@(.nv.constant0._Z19SharedMem2globalMemiPf)
        /*0054*/ 	.short	0x0380
        /*0056*/ 	.short	0x0010


	//----- nvinfo : EIATTR_SW_WAR
	.align		4
.L_77:
        /*0058*/ 	.byte	0x04, 0x36
        /*005a*/ 	.short	(.L_79 - .L_78)
.L_78:
        /*005c*/ 	.word	0x00000008
.L_79:


//--------------------- .nv.info._Z19globalMem2SharedMemiPf --------------------------
	.section	.nv.info._Z19globalMem2SharedMemiPf,"",@"SHT_CUDA_INFO"
	.sectionflags	@""
	.align	4


	//----- nvinfo : EIATTR_CUDA_API_VERSION
	.align		4
        /*0000*/ 	.byte	0x04, 0x37
        /*0002*/ 	.short	(.L_81 - .L_80)
.L_80:
        /*0004*/ 	.word	0x00000082


	//----- nvinfo : EIATTR_KPARAM_INFO
	.align		4
.L_81:
        /*0008*/ 	.byte	0x04, 0x17
        /*000a*/ 	.short	(.L_83 - .L_82)
.L_82:
        /*000c*/ 	.word	0x00000000
        /*0010*/ 	.short	0x0001
        /*0012*/ 	.short	0x0008
        /*0014*/ 	.byte	0x00, 0xf5, 0x21, 0x00


	//----- nvinfo : EIATTR_KPARAM_INFO
	.align		4
.L_83:
        /*0018*/ 	.byte	0x04, 0x17
        /*001a*/ 	.short	(.L_85 - .L_84)
.L_84:
        /*001c*/ 	.word	0x00000000
        /*0020*/ 	.short	0x0000
        /*0022*/ 	.short	0x0000
        /*0024*/ 	.byte	0x00, 0xf0, 0x11, 0x00


	//----- nvinfo : EIATTR_SPARSE_MMA_MASK
	.align		4
.L_85:
        /*0028*/ 	.byte	0x03, 0x50
        /*002a*/ 	.short	0x0000


	//----- nvinfo : EIATTR_MAXREG_COUNT
	.align		4
        /*002c*/ 	.byte	0x03, 0x1b
        /*002e*/ 	.short	0x00ff


	//----- nvinfo : EIATTR_NUM_BARRIERS
	.align		4
        /*0030*/ 	.byte	0x02, 0x4c
        /*0032*/ 	.byte	0x01
	.zero		1


	//----- nvinfo : EIATTR_MERCURY_ISA_VERSION
	.align		4
        /*0034*/ 	.byte	0x03, 0x5f
        /*0036*/ 	.short	0x0101


	//----- nvinfo : EIATTR_VRC_CTA_INIT_COUNT
	.align		4
        /*0038*/ 	.byte	0x02, 0x4a
	.zero		1
	.zero		1


	//----- nvinfo : EIATTR_EXIT_INSTR_OFFSETS
	.align		4
        /*003c*/ 	.byte	0x04, 0x1c
        /*003e*/ 	.short	(.L_87 - .L_86)


	//   ....[0]....
.L_86:
        /*0040*/ 	.word	0x000002a0


	//   ....[1]....
        /*0044*/ 	.word	0x000002e0


	//----- nvinfo : EIATTR_CRS_STACK_SIZE
	.align		4
.L_87:
        /*0048*/ 	.byte	0x04, 0x1e
        /*004a*/ 	.short	(.L_89 - .L_88)
.L_88:
        /*004c*/ 	.word	0x00000000


	//----- nvinfo : EIATTR_CBANK_PARAM_SIZE
	.align		4
.L_89:
        /*0050*/ 	.byte	0x03, 0x19
        /*0052*/ 	.short	0x0010


	//----- nvinfo : EIATTR_PARAM_CBANK
	.align		4
        /*0054*/ 	.byte	0x04, 0x0a
        /*0056*/ 	.short	(.L_91 - .L_90)
	.align		4
.L_90:
        /*0058*/ 	.word	index@(.nv.constant0._Z19globalMem2SharedMemiPf)
        /*005c*/ 	.short	0x0380
        /*005e*/ 	.short	0x0010


	//----- nvinfo : EIATTR_SW_WAR
	.align		4
.L_91:
        /*0060*/ 	.byte	0x04, 0x36
        /*0062*/ 	.short	(.L_93 - .L_92)
.L_92:
        /*0064*/ 	.word	0x00000008
.L_93:


//--------------------- .nv.callgraph             --------------------------
	.section	.nv.callgraph,"",@"SHT_CUDA_CALLGRAPH"
	.align	4
	.sectionentsize	8
	.align		4
        /*0000*/ 	.word	0x00000000
	.align		4
        /*0004*/ 	.word	0xffffffff
	.align		4
        /*0008*/ 	.word	0x00000000
	.align		4
        /*000c*/ 	.word	0xfffffffe
	.align		4
        /*0010*/ 	.word	0x00000000
	.align		4
        /*0014*/ 	.word	0xfffffffd
	.align		4
        /*0018*/ 	.word	0x00000000
	.align		4
        /*001c*/ 	.word	0xfffffffc


//--------------------- .text._Z17bankConflictsReadiPlPf --------------------------
	.section	.text._Z17bankConflictsReadiPlPf,"ax",@progbits
	.align	128
        .global         _Z17bankConflictsReadiPlPf
        .type           _Z17bankConflictsReadiPlPf,@function
        .size           _Z17bankConflictsReadiPlPf,(.L_x_15 - _Z17bankConflictsReadiPlPf)
        .other          _Z17bankConflictsReadiPlPf,@"STO_CUDA_ENTRY STV_DEFAULT"
_Z17bankConflictsReadiPlPf:
.text._Z17bankConflictsReadiPlPf:
[----:B------:R-:W-:Y:S01]  /*0000*/  LDC R1, c[0x0][0x37c] ;  /* 0x0000df00ff017b82 */ /* 0x000fe20000000800 */
[----:B------:R-:W0:Y:S01]  /*0010*/  S2R R10, SR_TID.X ;  /* 0x00000000000a7919 */ /* 0x000e220000002100 */
[----:B------:R-:W0:Y:S01]  /*0020*/  LDCU UR4, c[0x0][0x380] ;  /* 0x00007000ff0477ac */ /* 0x000e220008000800 */
[----:B------:R-:W1:Y:S01]  /*0030*/  LDCU.64 UR6, c[0x0][0x358] ;  /* 0x00006b00ff0677ac */ /* 0x000e620008000a00 */
[----:B0-----:R-:W-:Y:S01]  /*0040*/  IMAD R0, R10, UR4, RZ ;  /* 0x000000040a007c24 */ /* 0x001fe2000f8e02ff */
[----:B------:R-:W-:-:S03]  /*0050*/  CS2R R6, SR_CLOCKLO ;  /* 0x0000000000067805 */ /* 0x000fc60000015000 */
[----:B------:R-:W-:Y:S08]  /*0060*/  BAR.SYNC.DEFER_BLOCKING 0x0 ;  /* 0x0000000000007b1d */ /* 0x000ff00000010000 */
[----:B------:R-:W0:Y:S01]  /*0070*/  S2UR UR5, SR_CgaCtaId ;  /* 0x00000000000579c3 */ /* 0x000e220000008800 */
[----:B------:R-:W-:-:S07]  /*0080*/  UMOV UR4, 0x400 ;  /* 0x0000040000047882 */ /* 0x000fce0000000000 */
[----:B------:R-:W-:Y:S01]  /*0090*/  BAR.SYNC.DEFER_BLOCKING 0x0 ;  /* 0x0000000000007b1d */ /* 0x000fe20000010000 */
[----:B0-----:R-:W-:-:S06]  /*00a0*/  ULEA UR4, UR5, UR4, 0x18 ;  /* 0x0000000405047291 */ /* 0x001fcc000f8ec0ff */
[----:B------:R-:W-:Y:S01]  /*00b0*/  LEA R0, R0, UR4, 0x2 ;  /* 0x0000000400007c11 */ /* 0x000fe2000f8e10ff */
[----:B------:R-:W-:Y:S08]  /*00c0*/  BAR.SYNC.DEFER_BLOCKING 0x0 ;  /* 0x0000000000007b1d */ /* 0x000ff00000010000 */
        /* <DEDUP_REMOVED lines=96> */
[----:B------:R-:W-:Y:S01]  /*06d0*/  BAR.SYNC.DEFER_BLOCKING 0x0 ;  /* 0x0000000000007b1d */ /* 0x000fe20000010000 */
[----:B------:R-:W-:-:S07]  /*06e0*/  CS2R R8, SR_CLOCKLO ;  /* 0x0000000000087805 */ /* 0x000fce0000015000 */
[----:B------:R-:W1:Y:S02]  /*06f0*/  LDC.64 R2, c[0x0][0x388] ;  /* 0x0000e200ff027b82 */ /* 0x000e640000000a00 */
[----:B-1----:R-:W2:Y:S01]  /*0700*/  LDG.E.64 R4, desc[UR6][R2.64] ;  /* 0x0000000602047981 */ /* 0x002ea2000c1e1b00 */
[----:B------:R-:W-:Y:S02]  /*0710*/  ISETP.NE.AND P0, PT, R10, RZ, PT ;  /* 0x000000ff0a00720c */ /* 0x000fe40003f05270 */
[----:B--2---:R-:W-:-:S04]  /*0720*/  IADD3 R4, P1, P2, R4, R8, -R6 ;  /* 0x0000000804047210 */ /* 0x004fc80007a3e806 */
[----:B------:R-:W-:-:S05]  /*0730*/  IADD3.X R5, PT, PT, R5, R9, ~R7, P1, P2 ;  /* 0x0000000905057210 */ /* 0x000fca0000fe4c07 */
[----:B------:R0:W-:Y:S02]  /*0740*/  STG.E.64 desc[UR6][R2.64], R4 ;  /* 0x0000000402007986 */ /* 0x0001e4000c101b06 */
[----:B------:R-:W-:Y:S05]  /*0750*/  @P0 EXIT ;  /* 0x000000000000094d */ /* 0x000fea0003800000 */
[----:B0-----:R-:W0:Y:S01]  /*0760*/  LDS R5, [R0] ;  /* 0x0000000000057984 */ /* 0x001e220000000800 */
[----:B------:R-:W0:Y:S03]  /*0770*/  LDC.64 R2, c[0x0][0x390] ;  /* 0x0000e400ff027b82 */ /* 0x000e260000000a00 */
[----:B0-----:R-:W-:Y:S01]  /*0780*/  STG.E desc[UR6][R2.64], R5 ;  /* 0x0000000502007986 */ /* 0x001fe2000c101906 */
[----:B------:R-:W-:Y:S05]  /*0790*/  EXIT ;  /* 0x000000000000794d */ /* 0x000fea0003800000 */
.L_x_0:
[----:B------:R-:W-:-:S00]  /*07a0*/  BRA `(.L_x_0) ;  /* 0xfffffffc00fc7947 */ /* 0x000fc0000383ffff */
[----:B------:R-:W-:-:S00]  /*07b0*/  NOP ;  /* 0x0000000000007918 */ /* 0x000fc00000000000 */
        /* <DEDUP_REMOVED lines=12> */
.L_x_15:


//--------------------- .text._Z19Registers2SharedMemiPf --------------------------
	.section	.text._Z19Registers2SharedMemiPf,"ax",@progbits
	.align	128
        .global         _Z19Registers2SharedMemiPf
        .type           _Z19Registers2SharedMemiPf,@function
        .size           _Z19Registers2SharedMemiPf,(.L_x_16 - _Z19Registers2SharedMemiPf)
        .other          _Z19Registers2SharedMemiPf,@"STO_CUDA_ENTRY STV_DEFAULT"
_Z19Registers2SharedMemiPf:
.text._Z19Registers2SharedMemiPf:
[----:B------:R-:W-:Y:S01]  /*0000*/  LDC R1, c[0x0][0x37c] ;  /* 0x0000df00ff017b82 */ /* 0x000fe20000000800 */
[----:B------:R-:W0:Y:S01]  /*0010*/  LDCU UR4, c[0x0][0x380] ;  /* 0x00007000ff0477ac */ /* 0x000e220008000800 */
[----:B------:R-:W1:Y:S01]  /*0020*/  S2R R4, SR_TID.X ;  /* 0x0000000000047919 */ /* 0x000e620000002100 */
[----:B------:R-:W2:Y:S01]  /*0030*/  LDCU UR7, c[0x0][0x360] ;  /* 0x00006c00ff0777ac */ /* 0x000ea20008000800 */
[----:B0-----:R-:W-:-:S04]  /*0040*/  USHF.R.S32.HI UR5, URZ, 0x1f, UR4 ;  /* 0x0000001fff057899 */ /* 0x001fc80008011404 */
[----:B------:R-:W-:Y:S02]  /*0050*/  USHF.R.U64 UR4, UR4, 0x2, UR5 ;  /* 0x0000000204047899 */ /* 0x000fe40008001205 */
[----:B------:R-:W-:-:S09]  /*0060*/  USHF.R.U32.HI UR5, URZ, 0x2, UR5 ;  /* 0x00000002ff057899 */ /* 0x000fd20008011605 */
[----:B------:R-:W0:Y:S01]  /*0070*/  I2F.U64 R0, UR4 ;  /* 0x0000000400007d12 */ /* 0x000e220008301000 */
[----:B-1----:R-:W-:-:S07]  /*0080*/  IMAD.MOV.U32 R3, RZ, RZ, R4 ;  /* 0x000000ffff037224 */ /* 0x002fce00078e0004 */
[----:B0-----:R-:W2:Y:S02]  /*0090*/  F2I.TRUNC.NTZ R0, R0 ;  /* 0x0000000000007305 */ /* 0x001ea4000020f100 */
[----:B--2---:R-:W-:-:S13]  /*00a0*/  ISETP.LT.U32.AND P0, PT, R0, UR7, PT ;  /* 0x0000000700007c0c */ /* 0x004fda000bf01070 */
[----:B------:R-:W-:Y:S05]  /*00b0*/  @P0 BRA `(.L_x_1) ;  /* 0x0000000000380947 */ /* 0x000fea0003800000 */
[----:B------:R-:W0:Y:S01]  /*00c0*/  S2UR UR5, SR_CgaCtaId ;  /* 0x00000000000579c3 */ /* 0x000e220000008800 */
[----:B------:R-:W-:Y:S01]  /*00d0*/  UMOV UR4, 0x400 ;  /* 0x0000040000047882 */ /* 0x000fe20000000000 */
[----:B------:R-:W-:Y:S02]  /*00e0*/  IMAD.MOV.U32 R3, RZ, RZ, R4 ;  /* 0x000000ffff037224 */ /* 0x000fe400078e0004 */
[----:B------:R-:W-:Y:S01]  /*00f0*/  IMAD.MOV.U32 R5, RZ, RZ, 0x40800000 ;  /* 0x40800000ff057424 */ /* 0x000fe200078e00ff */
[----:B0-----:R-:W-:-:S03]  /*0100*/  ULEA UR4, UR5, UR4, 0x18 ;  /* 0x0000000405047291 */ /* 0x001fc6000f8ec0ff */
[----:B------:R-:W-:-:S09]  /*0110*/  UMOV UR5, 0x1 ;  /* 0x0000000100057882 */ /* 0x000fd20000000000 */
.L_x_2:
[----:B------:R-:W-:Y:S01]  /*0120*/  UIMAD UR6, UR7, UR5, UR7 ;  /* 0x00000005070672a4 */ /* 0x000fe2000f8e0207 */
[C---:B------:R-:W-:Y:S01]  /*0130*/  LEA R2, R3.reuse, UR4, 0x2 ;  /* 0x0000000403027c11 */ /* 0x040fe2000f8e10ff */
[----:B------:R-:W-:Y:S01]  /*0140*/  UIADD3 UR5, UPT, UPT, UR5, 0x1, URZ ;  /* 0x0000000105057890 */ /* 0x000fe2000fffe0ff */
[----:B------:R-:W-:-:S03]  /*0150*/  VIADD R3, R3, UR7 ;  /* 0x0000000703037c36 */ /* 0x000fc60008000000 */
[----:B------:R-:W-:Y:S01]  /*0160*/  ISETP.LT.U32.AND P0, PT, R0, UR6, PT ;  /* 0x0000000600007c0c */ /* 0x000fe2000bf01070 */
[----:B------:R0:W-:Y:S01]  /*0170*/  STS [R2], R5 ;  /* 0x0000000502007388 */ /* 0x0001e20000000800 */
[----:B------:R-:W-:Y:S11]  /*0180*/  BAR.SYNC.DEFER_BLOCKING 0x0 ;  /* 0x0000000000007b1d */ /* 0x000ff60000010000 */
[----:B0-----:R-:W-:Y:S05]  /*0190*/  @!P0 BRA `(.L_x_2) ;  /* 0xfffffffc00e08947 */ /* 0x001fea000383ffff */
.L_x_1:
[----:B------:R-:W-:Y:S02]  /*01a0*/  ISETP.GE.AND P0, PT, R3, R0, PT ;  /* 0x000000000300720c */ /* 0x000fe40003f06270 */
[----:B------:R-:W-:-:S11]  /*01b0*/  ISETP.NE.AND P1, PT, R4, RZ, PT ;  /* 0x000000ff0400720c */ /* 0x000fd60003f25270 */
[----:B------:R-:W0:Y:S01]  /*01c0*/  @!P0 S2R R5, SR_CgaCtaId ;  /* 0x0000000000058919 */ /* 0x000e220000008800 */
[----:B------:R-:W-:Y:S01]  /*01d0*/  @!P0 MOV R0, 0x400 ;  /* 0x0000040000008802 */ /* 0x000fe20000000f00 */
[----:B------:R-:W-:-:S03]  /*01e0*/  @!P0 IMAD.MOV.U32 R2, RZ, RZ, 0x40800000 ;  /* 0x40800000ff028424 */ /* 0x000fc600078e00ff */
[----:B0-----:R-:W-:-:S05]  /*01f0*/  @!P0 LEA R0, R5, R0, 0x18 ;  /* 0x0000000005008211 */ /* 0x001fca00078ec0ff */
[----:B------:R-:W-:-:S05]  /*0200*/  @!P0 IMAD R3, R3, 0x4, R0 ;  /* 0x0000000403038824 */ /* 0x000fca00078e0200 */
[----:B------:R0:W-:Y:S01]  /*0210*/  @!P0 STS [R3], R2 ;  /* 0x0000000203008388 */ /* 0x0001e20000000800 */
[----:B------:R-:W-:Y:S05]  /*0220*/  @P1 EXIT ;  /* 0x000000000000194d */ /* 0x000fea0003800000 */
[----:B0-----:R-:W0:Y:S01]  /*0230*/  LDC.64 R2, c[0x0][0x388] ;  /* 0x0000e200ff027b82 */ /* 0x001e220000000a00 */
[----:B------:R-:W0:Y:S01]  /*0240*/  LDCU.64 UR4, c[0x0][0x358] ;  /* 0x00006b00ff0477ac */ /* 0x000e220008000a00 */
[----:B------:R-:W-:-:S05]  /*0250*/  IMAD.MOV.U32 R5, RZ, RZ, 0x3f800000 ;  /* 0x3f800000ff057424 */ /* 0x000fca00078e00ff */
[----:B0-----:R-:W-:Y:S01]  /*0260*/  STG.E desc[UR4][R2.64], R5 ;  /* 0x0000000502007986 */ /* 0x001fe2000c101904 */
[----:B------:R-:W-:Y:S05]  /*0270*/  EXIT ;  /* 0x000000000000794d */ /* 0x000fea0003800000 */
.L_x_3:
        /* <DEDUP_REMOVED lines=16> */
.L_x_16:


//--------------------- .text._Z19SharedMem2RegistersiPf --------------------------
	.section	.text._Z19SharedMem2RegistersiPf,"ax",@progbits
	.align	128
        .global         _Z19SharedMem2RegistersiPf
        .type           _Z19SharedMem2RegistersiPf,@function
        .size           _Z19SharedMem2RegistersiPf,(.L_x_17 - _Z19SharedMem2RegistersiPf)
        .other          _Z19SharedMem2RegistersiPf,@"STO_CUDA_ENTRY STV_DEFAULT"
_Z19SharedMem2RegistersiPf:
.text._Z19SharedMem2RegistersiPf:
        /* <DEDUP_REMOVED lines=8> */
[----:B-1----:R-:W-:-:S07]  /*0080*/  ISETP.NE.AND P0, PT, R2, RZ, PT ;  /* 0x000000ff0200720c */ /* 0x002fce0003f05270 */
[----:B0-----:R-:W2:Y:S02]  /*0090*/  F2I.TRUNC.NTZ R0, R0 ;  /* 0x0000000000007305 */ /* 0x001ea4000020f100 */
[----:B--2---:R-:W-:-:S13]  /*00a0*/  ISETP.LT.U32.AND P1, PT, R0, UR6, PT ;  /* 0x0000000600007c0c */ /* 0x004fda000bf21070 */
[----:B------:R-:W-:Y:S05]  /*00b0*/  @P1 BRA `(.L_x_4) ;  /* 0x0000000000181947 */ /* 0x000fea0003800000 */
[----:B------:R-:W-:-:S05]  /*00c0*/  UMOV UR4, 0x1 ;  /* 0x0000000100047882 */ /* 0x000fca0000000000 */
.L_x_5:
[----:B------:R-:W-:Y:S01]  /*00d0*/  UIMAD UR5, UR6, UR4, UR6 ;  /* 0x00000004060572a4 */ /* 0x000fe2000f8e0206 */
[----:B------:R-:W-:Y:S01]  /*00e0*/  BAR.SYNC.DEFER_BLOCKING 0x0 ;  /* 0x0000000000007b1d */ /* 0x000fe20000010000 */
[----:B------:R-:W-:-:S04]  /*00f0*/  UIADD3 UR4, UPT, UPT, UR4, 0x1, URZ ;  /* 0x0000000104047890 */ /* 0x000fc8000fffe0ff */
[----:B------:R-:W-:-:S13]  /*0100*/  ISETP.LT.U32.AND P1, PT, R0, UR5, PT ;  /* 0x0000000500007c0c */ /* 0x000fda000bf21070 */
[----:B------:R-:W-:Y:S05]  /*0110*/  @!P1 BRA `(.L_x_5) ;  /* 0xfffffffc00ec9947 */ /* 0x000fea000383ffff */
.L_x_4:
[----:B------:R-:W-:Y:S05]  /*0120*/  @P0 EXIT ;  /* 0x000000000000094d */ /* 0x000fea0003800000 */
[----:B------:R-:W0:Y:S01]  /*0130*/  LDC.64 R2, c[0x0][0x388] ;  /* 0x0000e200ff027b82 */ /* 0x000e220000000a00 */
[----:B------:R-:W0:Y:S01]  /*0140*/  LDCU.64 UR4, c[0x0][0x358] ;  /* 0x00006b00ff0477ac */ /* 0x000e220008000a00 */
[----:B------:R-:W-:-:S05]  /*0150*/  IMAD.MOV.U32 R5, RZ, RZ, 0x3f800000 ;  /* 0x3f800000ff057424 */ /* 0x000fca00078e00ff */
[----:B0-----:R-:W-:Y:S01]  /*0160*/  STG.E desc[UR4][R2.64], R5 ;  /* 0x0000000502007986 */ /* 0x001fe2000c101904 */
[----:B------:R-:W-:Y:S05]  /*0170*/  EXIT ;  /* 0x000000000000794d */ /* 0x000fea0003800000 */
.L_x_6:
        /* <DEDUP_REMOVED lines=16> */
.L_x_17:


//--------------------- .text._Z19SharedMem2globalMemiPf --------------------------
	.section	.text._Z19SharedMem2globalMemiPf,"ax",@progbits
	.align	128
        .global         _Z19SharedMem2globalMemiPf
        .type           _Z19SharedMem2globalMemiPf,@function
        .size           _Z19SharedMem2globalMemiPf,(.L_x_18 - _Z19SharedMem2globalMemiPf)
        .other          _Z19SharedMem2globalMemiPf,@"STO_CUDA_ENTRY STV_DEFAULT"
_Z19SharedMem2globalMemiPf:
.text._Z19SharedMem2globalMemiPf:
[----:B------:R-:W-:Y:S01]  /*0000*/  LDC R1, c[0x0][0x37c] ;  /* 0x0000df00ff017b82 */ /* 0x000fe20000000800 */
[----:B------:R-:W0:Y:S01]  /*0010*/  LDCU UR4, c[0x0][0x380] ;  /* 0x00007000ff0477ac */ /* 0x000e220008000800 */
[----:B------:R-:W1:Y:S01]  /*0020*/  S2R R7, SR_TID.X ;  /* 0x0000000000077919 */ /* 0x000e620000002100 */
[----:B------:R-:W2:Y:S01]  /*0030*/  LDCU UR7, c[0x0][0x360] ;  /* 0x00006c00ff0777ac */ /* 0x000ea20008000800 */
[----:B------:R-:W3:Y:S01]  /*0040*/  LDCU.64 UR8, c[0x0][0x358] ;  /* 0x00006b00ff0877ac */ /* 0x000ee20008000a00 */
[----:B0-----:R-:W-:-:S04]  /*0050*/  USHF.R.S32.HI UR5, URZ, 0x1f, UR4 ;  /* 0x0000001fff057899 */ /* 0x001fc80008011404 */
[----:B------:R-:W-:Y:S02]  /*0060*/  USHF.R.U64 UR4, UR4, 0x2, UR5 ;  /* 0x0000000204047899 */ /* 0x000fe40008001205 */
[----:B------:R-:W-:-:S09]  /*0070*/  USHF.R.U32.HI UR5, URZ, 0x2, UR5 ;  /* 0x00000002ff057899 */ /* 0x000fd20008011605 */
[----:B------:R-:W0:Y:S08]  /*0080*/  I2F.U64 R0, UR4 ;  /* 0x0000000400007d12 */ /* 0x000e300008301000 */
[----:B0-----:R-:W2:Y:S02]  /*0090*/  F2I.TRUNC.NTZ R0, R0 ;  /* 0x0000000000007305 */ /* 0x001ea4000020f100 */
[----:B--2---:R-:W-:-:S13]  /*00a0*/  ISETP.LT.U32.AND P0, PT, R0, UR7, PT ;  /* 0x0000000700007c0c */ /* 0x004fda000bf01070 */
[----:B-1-3--:R-:W-:Y:S05]  /*00b0*/  @P0 BRA `(.L_x_7) ;  /* 0x00000000003c0947 */ /* 0x00afea0003800000 */
[----:B------:R-:W0:Y:S01]  /*00c0*/  S2UR UR5, SR_CgaCtaId ;  /* 0x00000000000579c3 */ /* 0x000e220000008800 */
[----:B------:R-:W-:-:S07]  /*00d0*/  UMOV UR4, 0x400 ;  /* 0x0000040000047882 */ /* 0x000fce0000000000 */
[----:B------:R-:W1:Y:S01]  /*00e0*/  LDC.64 R4, c[0x0][0x388] ;  /* 0x0000e200ff047b82 */ /* 0x000e620000000a00 */
[----:B0-----:R-:W-:-:S03]  /*00f0*/  ULEA UR4, UR5, UR4, 0x18 ;  /* 0x0000000405047291 */ /* 0x001fc6000f8ec0ff */
[----:B------:R-:W-:-:S09]  /*0100*/  UMOV UR5, 0x1 ;  /* 0x0000000100057882 */ /* 0x000fd20000000000 */
.L_x_8:
[C---:B------:R-:W-:Y:S01]  /*0110*/  LEA R6, R7.reuse, UR4, 0x2 ;  /* 0x0000000407067c11 */ /* 0x040fe2000f8e10ff */
[----:B------:R-:W-:Y:S01]  /*0120*/  UIMAD UR6, UR7, UR5, UR7 ;  /* 0x00000005070672a4 */ /* 0x000fe2000f8e0207 */
[C---:B01----:R-:W-:Y:S01]  /*0130*/  IMAD.WIDE R2, R7.reuse, 0x4, R4 ;  /* 0x0000000407027825 */ /* 0x043fe200078e0204 */
[----:B------:R-:W-:Y:S02]  /*0140*/  UIADD3 UR5, UPT, UPT, UR5, 0x1, URZ ;  /* 0x0000000105057890 */ /* 0x000fe4000fffe0ff */
[----:B------:R-:W0:Y:S01]  /*0150*/  LDS R9, [R6] ;  /* 0x0000000006097984 */ /* 0x000e220000000800 */
[----:B------:R-:W-:Y:S01]  /*0160*/  VIADD R7, R7, UR7 ;  /* 0x0000000707077c36 */ /* 0x000fe20008000000 */
[----:B------:R-:W-:Y:S02]  /*0170*/  ISETP.LT.U32.AND P0, PT, R0, UR6, PT ;  /* 0x0000000600007c0c */ /* 0x000fe4000bf01070 */
[----:B0-----:R0:W-:Y:S01]  /*0180*/  STG.E desc[UR8][R2.64], R9 ;  /* 0x0000000902007986 */ /* 0x0011e2000c101908 */
[----:B------:R-:W-:Y:S10]  /*0190*/  BAR.SYNC.DEFER_BLOCKING 0x0 ;  /* 0x0000000000007b1d */ /* 0x000ff40000010000 */
[----:B------:R-:W-:Y:S05]  /*01a0*/  @!P0 BRA `(.L_x_8) ;  /* 0xfffffffc00d88947 */ /* 0x000fea000383ffff */
.L_x_7:
[----:B------:R-:W-:-:S13]  /*01b0*/  ISETP.GE.AND P0, PT, R7, R0, PT ;  /* 0x000000000700720c */ /* 0x000fda0003f06270 */
[----:B------:R-:W-:Y:S05]  /*01c0*/  @P0 EXIT ;  /* 0x000000000000094d */ /* 0x000fea0003800000 */
[----:B------:R-:W1:Y:S01]  /*01d0*/  S2UR UR5, SR_CgaCtaId ;  /* 0x00000000000579c3 */ /* 0x000e620000008800 */
[----:B------:R-:W-:-:S07]  /*01e0*/  UMOV UR4, 0x400 ;  /* 0x0000040000047882 */ /* 0x000fce0000000000 */
[----:B0-----:R-:W0:Y:S01]  /*01f0*/  LDC.64 R2, c[0x0][0x388] ;  /* 0x0000e200ff027b82 */ /* 0x001e220000000a00 */
[----:B-1----:R-:W-:-:S06]  /*0200*/  ULEA UR4, UR5, UR4, 0x18 ;  /* 0x0000000405047291 */ /* 0x002fcc000f8ec0ff */
[C---:B------:R-:W-:Y:S01]  /*0210*/  LEA R0, R7.reuse, UR4, 0x2 ;  /* 0x0000000407007c11 */ /* 0x040fe2000f8e10ff */
[----:B0-----:R-:W-:-:S04]  /*0220*/  IMAD.WIDE R2, R7, 0x4, R2 ;  /* 0x0000000407027825 */ /* 0x001fc800078e0202 */
[----:B------:R-:W0:Y:S04]  /*0230*/  LDS R5, [R0] ;  /* 0x0000000000057984 */ /* 0x000e280000000800 */
[----:B0-----:R-:W-:Y:S01]  /*0240*/  STG.E desc[UR8][R2.64], R5 ;  /* 0x0000000502007986 */ /* 0x001fe2000c101908 */
[----:B------:R-:W-:Y:S05]  /*0250*/  EXIT ;  /* 0x000000000000794d */ /* 0x000fea0003800000 */
.L_x_9:
        /* <DEDUP_REMOVED lines=10> */
.L_x_18:


//--------------------- .text._Z19globalMem2SharedMemiPf --------------------------
	.section	.text._Z19globalMem2SharedMemiPf,"ax",@progbits
	.align	128
        .global         _Z19globalMem2SharedMemiPf
        .type           _Z19globalMem2SharedMemiPf,@function
        .size           _Z19globalMem2SharedMemiPf,(.L_x_19 - _Z19globalMem2SharedMemiPf)
        .other          _Z19globalMem2SharedMemiPf,@"STO_CUDA_ENTRY STV_DEFAULT"
_Z19globalMem2SharedMemiPf:
.text._Z19globalMem2SharedMemiPf:
        /* <DEDUP_REMOVED lines=8> */
[----:B------:R-:W0:Y:S01]  /*0080*/  I2F.U64 R0, UR4 ;  /* 0x0000000400007d12 */ /* 0x000e220008301000 */
[----:B-1----:R-:W-:-:S07]  /*0090*/  IMAD.MOV.U32 R7, RZ, RZ, R6 ;  /* 0x000000ffff077224 */ /* 0x002fce00078e0006 */
[----:B0-----:R-:W2:Y:S02]  /*00a0*/  F2I.TRUNC.NTZ R0, R0 ;  /* 0x0000000000007305 */ /* 0x001ea4000020f100 */
[----:B--2---:R-:W-:-:S13]  /*00b0*/  ISETP.LT.U32.AND P0, PT, R0, UR7, PT ;  /* 0x0000000700007c0c */ /* 0x004fda000bf01070 */
[----:B---3--:R-:W-:Y:S05]  /*00c0*/  @P0 BRA `(.L_x_10) ;  /* 0x0000000000400947 */ /* 0x008fea0003800000 */
[----:B------:R-:W0:Y:S01]  /*00d0*/  S2UR UR5, SR_CgaCtaId ;  /* 0x00000000000579c3 */ /* 0x000e220000008800 */
[----:B------:R-:W-:Y:S01]  /*00e0*/  UMOV UR4, 0x400 ;  /* 0x0000040000047882 */ /* 0x000fe20000000000 */
[----:B------:R-:W-:-:S06]  /*00f0*/  IMAD.MOV.U32 R7, RZ, RZ, R6 ;  /* 0x000000ffff077224 */ /* 0x000fcc00078e0006 */
[----:B------:R-:W1:Y:S01]  /*0100*/  LDC.64 R4, c[0x0][0x388] ;  /* 0x0000e200ff047b82 */ /* 0x000e620000000a00 */
[----:B0-----:R-:W-:-:S03]  /*0110*/  ULEA UR4, UR5, UR4, 0x18 ;  /* 0x0000000405047291 */ /* 0x001fc6000f8ec0ff */
[----:B------:R-:W-:-:S09]  /*0120*/  UMOV UR5, 0x1 ;  /* 0x0000000100057882 */ /* 0x000fd20000000000 */
.L_x_11:
[----:B01----:R-:W-:-:S06]  /*0130*/  IMAD.WIDE R2, R7, 0x4, R4 ;  /* 0x0000000407027825 */ /* 0x003fcc00078e0204 */
[----:B------:R-:W2:Y:S01]  /*0140*/  LDG.E R2, desc[UR8][R2.64] ;  /* 0x0000000802027981 */ /* 0x000ea2000c1e1900 */
[----:B------:R-:W-:Y:S01]  /*0150*/  UIMAD UR6, UR7, UR5, UR7 ;  /* 0x00000005070672a4 */ /* 0x000fe2000f8e0207 */
[C---:B------:R-:W-:Y:S01]  /*0160*/  LEA R9, R7.reuse, UR4, 0x2 ;  /* 0x0000000407097c11 */ /* 0x040fe2000f8e10ff */
[----:B------:R-:W-:Y:S01]  /*0170*/  UIADD3 UR5, UPT, UPT, UR5, 0x1, URZ ;  /* 0x0000000105057890 */ /* 0x000fe2000fffe0ff */
[----:B------:R-:W-:-:S03]  /*0180*/  VIADD R7, R7, UR7 ;  /* 0x0000000707077c36 */ /* 0x000fc60008000000 */
[----:B------:R-:W-:Y:S01]  /*0190*/  ISETP.LT.U32.AND P0, PT, R0, UR6, PT ;  /* 0x0000000600007c0c */ /* 0x000fe2000bf01070 */
[----:B--2---:R0:W-:Y:S01]  /*01a0*/  STS [R9], R2 ;  /* 0x0000000209007388 */ /* 0x0041e20000000800 */
[----:B------:R-:W-:Y:S11]  /*01b0*/  BAR.SYNC.DEFER_BLOCKING 0x0 ;  /* 0x0000000000007b1d */ /* 0x000ff60000010000 */
[----:B------:R-:W-:Y:S05]  /*01c0*/  @!P0 BRA `(.L_x_11) ;  /* 0xfffffffc00d88947 */ /* 0x000fea000383ffff */
.L_x_10:
[----:B------:R-:W-:Y:S01]  /*01d0*/  ISETP.GE.AND P0, PT, R7, R0, PT ;  /* 0x000000000700720c */ /* 0x000fe20003f06270 */
[----:B------:R-:W-:Y:S01]  /*01e0*/  BSSY.RECONVERGENT B0, `(.L_x_12) ;  /* 0x000000b000007945 */ /* 0x000fe20003800200 */
[----:B------:R-:W-:-:S11]  /*01f0*/  ISETP.NE.AND P1, PT, R6, RZ, PT ;  /* 0x000000ff0600720c */ /* 0x000fd60003f25270 */
[----:B------:R-:W-:Y:S05]  /*0200*/  @P0 BRA `(.L_x_13) ;  /* 0x0000000000200947 */ /* 0x000fea0003800000 */
[----:B0-----:R-:W0:Y:S02]  /*0210*/  LDC.64 R2, c[0x0][0x388] ;  /* 0x0000e200ff027b82 */ /* 0x001e240000000a00 */
[----:B0-----:R-:W-:-:S06]  /*0220*/  IMAD.WIDE R2, R7, 0x4, R2 ;  /* 0x0000000407027825 */ /* 0x001fcc00078e0202 */
[----:B------:R-:W2:Y:S01]  /*0230*/  LDG.E R2, desc[UR8][R2.64] ;  /* 0x0000000802027981 */ /* 0x000ea2000c1e1900 */
[----:B------:R-:W0:Y:S01]  /*0240*/  S2UR UR5, SR_CgaCtaId ;  /* 0x00000000000579c3 */ /* 0x000e220000008800 */
[----:B------:R-:W-:Y:S02]  /*0250*/  UMOV UR4, 0x400 ;  /* 0x0000040000047882 */ /* 0x000fe40000000000 */
[----:B0-----:R-:W-:-:S06]  /*0260*/  ULEA UR4, UR5, UR4, 0x18 ;  /* 0x0000000405047291 */ /* 0x001fcc000f8ec0ff */
[----:B------:R-:W-:-:S05]  /*0270*/  LEA R7, R7, UR4, 0x2 ;  /* 0x0000000407077c11 */ /* 0x000fca000f8e10ff */
[----:B--2---:R1:W-:Y:S02]  /*0280*/  STS [R7], R2 ;  /* 0x0000000207007388 */ /* 0x0043e40000000800 */
.L_x_13:
[----:B------:R-:W-:Y:S05]  /*0290*/  BSYNC.RECONVERGENT B0 ;  /* 0x0000000000007941 */ /* 0x000fea0003800200 */
.L_x_12:
[----:B------:R-:W-:Y:S05]  /*02a0*/  @P1 EXIT ;  /* 0x000000000000194d */ /* 0x000fea0003800000 */
[----:B01----:R-:W0:Y:S01]  /*02b0*/  LDC.64 R2, c[0x0][0x388] ;  /* 0x0000e200ff027b82 */ /* 0x003e220000000a00 */
[----:B------:R-:W-:-:S05]  /*02c0*/  IMAD.MOV.U32 R5, RZ, RZ, 0x3f800000 ;  /* 0x3f800000ff057424 */ /* 0x000fca00078e00ff */
[----:B0-----:R-:W-:Y:S01]  /*02d0*/  STG.E desc[UR8][R2.64], R5 ;  /* 0x0000000502007986 */ /* 0x001fe2000c101908 */
[----:B------:R-:W-:Y:S05]  /*02e0*/  EXIT ;  /* 0x000000000000794d */ /* 0x000fea0003800000 */
.L_x_14:
        /* <DEDUP_REMOVED lines=9> */
.L_x_19:


//--------------------- .nv.shared._Z17bankConflictsReadiPlPf --------------------------
	.section	.nv.shared._Z17bankConflictsReadiPlPf,"aw",@nobits
	.sectionflags	@""
	.align	16
	.zero		1024


//--------------------- .nv.shared.reserved.0     --------------------------
	.section	.nv.shared.reserved.0,"aw",@nobits
	.weak		__nv_reservedSMEM_offset_0_alias
	.size		__nv_reservedSMEM_offset_0_alias, 0, 64
	.other		__nv_reservedSMEM_offset_0_alias,@"STO_CUDA_RESERVED_SHARED STV_DEFAULT"
__nv_reservedSMEM_offset_0_alias:
	.zero		0
	.zero		64


//--------------------- .nv.shared._Z19Registers2SharedMemiPf --------------------------
	.section	.nv.shared._Z19Registers2SharedMemiPf,"aw",@nobits
	.sectionflags	@""
	.align	16
	.zero		1024


//--------------------- .nv.shared._Z19SharedMem2RegistersiPf --------------------------
	.section	.nv.shared._Z19SharedMem2RegistersiPf,"aw",@nobits
	.sectionflags	@""
	.align	16
	.zero		1024


//--------------------- .nv.shared._Z19SharedMem2globalMemiPf --------------------------
	.section	.nv.shared._Z19SharedMem2globalMemiPf,"aw",@nobits
	.sectionflags	@""
	.align	16
	.zero		1024


//--------------------- .nv.shared._Z19globalMem2SharedMemiPf --------------------------
	.section	.nv.shared._Z19globalMem2SharedMemiPf,"aw",@nobits
	.sectionflags	@""
	.align	16
	.zero		1024


//--------------------- .nv.constant0._Z17bankConflictsReadiPlPf --------------------------
	.section	.nv.constant0._Z17bankConflictsReadiPlPf,"a",@progbits
	.sectionflags	@""
	.align	4
.nv.constant0._Z17bankConflictsReadiPlPf:
	.zero		920


//--------------------- .nv.constant0._Z19Registers2SharedMemiPf --------------------------
	.section	.nv.constant0._Z19Registers2SharedMemiPf,"a",@progbits
	.sectionflags	@""
	.align	4
.nv.constant0._Z19Registers2SharedMemiPf:
	.zero		912


//--------------------- .nv.constant0._Z19SharedMem2RegistersiPf --------------------------
	.section	.nv.constant0._Z19SharedMem2RegistersiPf,"a",@progbits
	.sectionflags	@""
	.align	4
.nv.constant0._Z19SharedMem2RegistersiPf:
	.zero		912


//--------------------- .nv.constant0._Z19SharedMem2globalMemiPf --------------------------
	.section	.nv.constant0._Z19SharedMem2globalMemiPf,"a",@progbits
	.sectionflags	@""
	.align	4
.nv.constant0._Z19SharedMem2globalMemiPf:
	.zero		912


//--------------------- .nv.constant0._Z19globalMem2SharedMemiPf --------------------------
	.section	.nv.constant0._Z19globalMem2SharedMemiPf,"a",@progbits
	.sectionflags	@""
	.align	4
.nv.constant0._Z19globalMem2SharedMemiPf:
	.zero		912


//--------------------- SYMBOLS --------------------------

	.type		.nv.reservedSmem.offset0,@object
	.size		.nv.reservedSmem.offset0,0x4
	.type		.nv.reservedSmem.cap,@object
	.size		.nv.reservedSmem.cap,0x4
